	.headerflags	@"EF_CUDA_TEXMODE_UNIFIED EF_CUDA_64BIT_ADDRESS EF_CUDA_ACCELERATORS EF_CUDA_SM90 EF_CUDA_VIRTUAL_SM(EF_CUDA_SM90)"
	.elftype	@"ET_EXEC"


//--------------------- .nv.info                  --------------------------
	.section	.nv.info,"",@"SHT_CUDA_INFO"
	.align	4


	//----- nvinfo : EIATTR_REGCOUNT
	.align		4
        /*0000*/ 	.byte	0x04, 0x2f
        /*0002*/ 	.short	(.L_3 - .L_2)
	.align		4
.L_2:
        /*0004*/ 	.word	index@(triton_poi_fused__native_batch_norm_legit_no_training_hardtanh_6)
        /*0008*/ 	.word	0x00000017


	//----- nvinfo : EIATTR_MIN_STACK_SIZE
	.align		4
.L_3:
        /*000c*/ 	.byte	0x04, 0x12
        /*000e*/ 	.short	(.L_5 - .L_4)
	.align		4
.L_4:
        /*0010*/ 	.word	index@(triton_poi_fused__native_batch_norm_legit_no_training_hardtanh_6)
        /*0014*/ 	.word	0x00000000


	//----- nvinfo : EIATTR_FRAME_SIZE
	.align		4
.L_5:
        /*0018*/ 	.byte	0x04, 0x11
        /*001a*/ 	.short	(.L_7 - .L_6)
	.align		4
.L_6:
        /*001c*/ 	.word	index@(triton_poi_fused__native_batch_norm_legit_no_training_hardtanh_6)
        /*0020*/ 	.word	0x00000000


	//----- nvinfo : EIATTR_MIN_STACK_SIZE
	.align		4
.L_7:
        /*0024*/ 	.byte	0x04, 0x12
        /*0026*/ 	.short	(.L_9 - .L_8)
	.align		4
.L_8:
        /*0028*/ 	.word	index@(triton_poi_fused__native_batch_norm_legit_no_training_hardtanh_6)
        /*002c*/ 	.word	0x00000000
.L_9:


//--------------------- .nv.info.triton_poi_fused__native_batch_norm_legit_no_training_hardtanh_6 --------------------------
	.section	.nv.info.triton_poi_fused__native_batch_norm_legit_no_training_hardtanh_6,"",@"SHT_CUDA_INFO"
	.sectionflags	@""
	.align	4


	//----- nvinfo : EIATTR_CUDA_API_VERSION
	.align		4
        /*0000*/ 	.byte	0x04, 0x37
        /*0002*/ 	.short	(.L_11 - .L_10)
.L_10:
        /*0004*/ 	.word	0x0000007c


	//----- nvinfo : EIATTR_KPARAM_INFO
	.align		4
.L_11:
        /*0008*/ 	.byte	0x04, 0x17
        /*000a*/ 	.short	(.L_13 - .L_12)
.L_12:
        /*000c*/ 	.word	0x00000000
        /*0010*/ 	.short	0x0006
        /*0012*/ 	.short	0x0030
        /*0014*/ 	.byte	0x00, 0xf0, 0x11, 0x00


	//----- nvinfo : EIATTR_KPARAM_INFO
	.align		4
.L_13:
        /*0018*/ 	.byte	0x04, 0x17
        /*001a*/ 	.short	(.L_15 - .L_14)
.L_14:
        /*001c*/ 	.word	0x00000000
        /*0020*/ 	.short	0x0005
        /*0022*/ 	.short	0x0028
        /*0024*/ 	.byte	0x00, 0xf4, 0x21, 0x00


	//----- nvinfo : EIATTR_KPARAM_INFO
	.align		4
.L_15:
        /*0028*/ 	.byte	0x04, 0x17
        /*002a*/ 	.short	(.L_17 - .L_16)
.L_16:
        /*002c*/ 	.word	0x00000000
        /*0030*/ 	.short	0x0004
        /*0032*/ 	.short	0x0020
        /*0034*/ 	.byte	0x00, 0xf4, 0x21, 0x00


	//----- nvinfo : EIATTR_KPARAM_INFO
	.align		4
.L_17:
        /*0038*/ 	.byte	0x04, 0x17
        /*003a*/ 	.short	(.L_19 - .L_18)
.L_18:
        /*003c*/ 	.word	0x00000000
        /*0040*/ 	.short	0x0003
        /*0042*/ 	.short	0x0018
        /*0044*/ 	.byte	0x00, 0xf4, 0x21, 0x00


	//----- nvinfo : EIATTR_KPARAM_INFO
	.align		4
.L_19:
        /*0048*/ 	.byte	0x04, 0x17
        /*004a*/ 	.short	(.L_21 - .L_20)
.L_20:
        /*004c*/ 	.word	0x00000000
        /*0050*/ 	.short	0x0002
        /*0052*/ 	.short	0x0010
        /*0054*/ 	.byte	0x00, 0xf4, 0x21, 0x00


	//----- nvinfo : EIATTR_KPARAM_INFO
	.align		4
.L_21:
        /*0058*/ 	.byte	0x04, 0x17
        /*005a*/ 	.short	(.L_23 - .L_22)
.L_22:
        /*005c*/ 	.word	0x00000000
        /*0060*/ 	.short	0x0001
        /*0062*/ 	.short	0x0008
        /*0064*/ 	.byte	0x00, 0xf4, 0x21, 0x00


	//----- nvinfo : EIATTR_KPARAM_INFO
	.align		4
.L_23:
        /*0068*/ 	.byte	0x04, 0x17
        /*006a*/ 	.short	(.L_25 - .L_24)
.L_24:
        /*006c*/ 	.word	0x00000000
        /*0070*/ 	.short	0x0000
        /*0072*/ 	.short	0x0000
        /*0074*/ 	.byte	0x00, 0xf4, 0x21, 0x00


	//----- nvinfo : EIATTR_SPARSE_MMA_MASK
	.align		4
.L_25:
        /*0078*/ 	.byte	0x03, 0x50
        /*007a*/ 	.short	0x0000


	//----- nvinfo : EIATTR_MAXREG_COUNT
	.align		4
        /*007c*/ 	.byte	0x03, 0x1b
        /*007e*/ 	.short	0x00ff


	//----- nvinfo : EIATTR_EXIT_INSTR_OFFSETS
	.align		4
        /*0080*/ 	.byte	0x04, 0x1c
        /*0082*/ 	.short	(.L_27 - .L_26)


	//   ....[0]....
.L_26:
        /*0084*/ 	.word	0x00000470


	//   ....[1]....
        /*0088*/ 	.word	0x00000490


	//----- nvinfo : EIATTR_REQNTID
	.align		4
.L_27:
        /*008c*/ 	.byte	0x04, 0x10
        /*008e*/ 	.short	(.L_29 - .L_28)
.L_28:
        /*0090*/ 	.word	0x00000080
        /*0094*/ 	.word	0x00000001
        /*0098*/ 	.word	0x00000001


	//----- nvinfo : EIATTR_CBANK_PARAM_SIZE
	.align		4
.L_29:
        /*009c*/ 	.byte	0x03, 0x19
        /*009e*/ 	.short	0x0034


	//----- nvinfo : EIATTR_PARAM_CBANK
	.align		4
        /*00a0*/ 	.byte	0x04, 0x0a
        /*00a2*/ 	.short	(.L_31 - .L_30)
	.align		4
.L_30:
        /*00a4*/ 	.word	index@(.nv.constant0.triton_poi_fused__native_batch_norm_legit_no_training_hardtanh_6)
        /*00a8*/ 	.short	0x0210
        /*00aa*/ 	.short	0x0034


	//----- nvinfo : EIATTR_SW_WAR
	.align		4
.L_31:
        /*00ac*/ 	.byte	0x04, 0x36
        /*00ae*/ 	.short	(.L_33 - .L_32)
.L_32:
        /*00b0*/ 	.word	0x00000008
.L_33:


//--------------------- .nv.callgraph             --------------------------
	.section	.nv.callgraph,"",@"SHT_CUDA_CALLGRAPH"
	.align	4
	.sectionentsize	8
	.align		4
        /*0000*/ 	.word	0x00000000
	.align		4
        /*0004*/ 	.word	0xffffffff
	.align		4
        /*0008*/ 	.word	0x00000000
	.align		4
        /*000c*/ 	.word	0xfffffffe
	.align		4
        /*0010*/ 	.word	0x00000000
	.align		4
        /*0014*/ 	.word	0xfffffffd
	.align		4
        /*0018*/ 	.word	0x00000000
	.align		4
        /*001c*/ 	.word	0xfffffffc


//--------------------- .nv.constant4             --------------------------
	.section	.nv.constant4,"a",@progbits
	.align	8
	.align		8
.nv.constant4:
        /*0000*/ 	.dword	_$_str
	.align		8
        /*0008*/ 	.dword	_$_str_$_2


//--------------------- .text.triton_poi_fused__native_batch_norm_legit_no_training_hardtanh_6 --------------------------
	.section	.text.triton_poi_fused__native_batch_norm_legit_no_training_hardtanh_6,"ax",@progbits
	.align	128
        .global         triton_poi_fused__native_batch_norm_legit_no_training_hardtanh_6
        .type           triton_poi_fused__native_batch_norm_legit_no_training_hardtanh_6,@function
        .size           triton_poi_fused__native_batch_norm_legit_no_training_hardtanh_6,(.L_x_1 - triton_poi_fused__native_batch_norm_legit_no_training_hardtanh_6)
        .other          triton_poi_fused__native_batch_norm_legit_no_training_hardtanh_6,@"STO_CUDA_ENTRY STV_DEFAULT"
triton_poi_fused__native_batch_norm_legit_no_training_hardtanh_6:
.text.triton_poi_fused__native_batch_norm_legit_no_training_hardtanh_6:
[----:B------:R-:W0:Y:S01]  /*0000*/  LDC R1, c[0x0][0x28] ;  /* 0x00000a00ff017b82 */ /* 0x000e220000000800 */
[----:B------:R-:W1:Y:S07]  /*0010*/  S2R R0, SR_TID.X ;  /* 0x0000000000007919 */ /* 0x000e6e0000002100 */
[----:B------:R-:W2:Y:S01]  /*0020*/  LDC.64 R8, c[0x0][0x220] ;  /* 0x00008800ff087b82 */ /* 0x000ea20000000a00 */
[----:B------:R-:W-:Y:S01]  /*0030*/  ULDC.64 UR4, c[0x0][0x208] ;  /* 0x0000820000047ab9 */ /* 0x000fe20000000a00 */
[----:B------:R-:W3:Y:S06]  /*0040*/  S2R R3, SR_CTAID.X ;  /* 0x0000000000037919 */ /* 0x000eec0000002500 */
[----:B------:R-:W4:Y:S08]  /*0050*/  LDC.64 R14, c[0x0][0x218] ;  /* 0x00008600ff0e7b82 */ /* 0x000f300000000a00 */
[----:B------:R-:W5:Y:S08]  /*0060*/  LDC.64 R12, c[0x0][0x210] ;  /* 0x00008400ff0c7b82 */ /* 0x000f700000000a00 */
[----:B------:R-:W5:Y:S01]  /*0070*/  LDC.64 R16, c[0x0][0x228] ;  /* 0x00008a00ff107b82 */ /* 0x000f620000000a00 */
[----:B-1----:R-:W-:-:S07]  /*0080*/  IMAD.SHL.U32 R0, R0, 0x2, RZ ;  /* 0x0000000200007824 */ /* 0x002fce00078e00ff */
[----:B------:R-:W1:Y:S01]  /*0090*/  LDC.64 R18, c[0x0][0x230] ;  /* 0x00008c00ff127b82 */ /* 0x000e620000000a00 */
[----:B------:R-:W-:-:S04]  /*00a0*/  LOP3.LUT R0, R0, 0xfe, RZ, 0xc0, !PT ;  /* 0x000000fe00007812 */ /* 0x000fc800078ec0ff */
[----:B---3--:R-:W-:-:S04]  /*00b0*/  LEA R0, R3, R0, 0x8 ;  /* 0x0000000003007211 */ /* 0x008fc800078e40ff */
[C---:B------:R-:W-:Y:S01]  /*00c0*/  ISETP.GE.AND P0, PT, R0.reuse, 0x600, PT ;  /* 0x000006000000780c */ /* 0x040fe20003f06270 */
[----:B------:R-:W-:-:S05]  /*00d0*/  IMAD.HI R2, R0, 0x2aaaaaab, RZ ;  /* 0x2aaaaaab00027827 */ /* 0x000fca00078e02ff */
[----:B------:R-:W-:-:S04]  /*00e0*/  SHF.R.U32.HI R3, RZ, 0x1f, R2 ;  /* 0x0000001fff037819 */ /* 0x000fc80000011602 */
[----:B------:R-:W-:-:S05]  /*00f0*/  LEA.HI R3, R2, R3, RZ, 0x1c ;  /* 0x0000000302037211 */ /* 0x000fca00078fe0ff */
[----:B------:R-:W-:Y:S01]  /*0100*/  IMAD R11, R3, -0x60, R0 ;  /* 0xffffffa0030b7824 */ /* 0x000fe200078e0200 */
[----:B------:R-:W-:-:S03]  /*0110*/  CS2R R2, SRZ ;  /* 0x0000000000027805 */ /* 0x000fc6000001ff00 */
[----:B--2---:R-:W-:-:S05]  /*0120*/  IMAD.WIDE R8, R11, 0x4, R8 ;  /* 0x000000040b087825 */ /* 0x004fca00078e0208 */
[----:B------:R2:W3:Y:S01]  /*0130*/  @!P0 LDG.E.EL.64 R2, desc[UR4][R8.64] ;  /* 0x0000000408028981 */ /* 0x0004e2000c2e1b00 */
[----:B------:R-:W-:Y:S02]  /*0140*/  CS2R R4, SRZ ;  /* 0x0000000000047805 */ /* 0x000fe4000001ff00 */
[----:B------:R-:W-:Y:S01]  /*0150*/  CS2R R6, SRZ ;  /* 0x0000000000067805 */ /* 0x000fe2000001ff00 */
[----:B----4-:R-:W-:-:S04]  /*0160*/  IMAD.WIDE R14, R11, 0x4, R14 ;  /* 0x000000040b0e7825 */ /* 0x010fc800078e020e */
[----:B-----5:R-:W-:Y:S01]  /*0170*/  IMAD.WIDE R12, R0, 0x4, R12 ;  /* 0x00000004000c7825 */ /* 0x020fe200078e020c */
[----:B------:R-:W4:Y:S01]  /*0180*/  @!P0 LDG.E.EL.64 R4, desc[UR4][R14.64] ;  /* 0x000000040e048981 */ /* 0x000f22000c2e1b00 */
[----:B--2---:R-:W-:Y:S02]  /*0190*/  CS2R R8, SRZ ;  /* 0x0000000000087805 */ /* 0x004fe4000001ff00 */
[C---:B0-----:R-:W-:Y:S01]  /*01a0*/  IMAD.WIDE R16, R11.reuse, 0x4, R16 ;  /* 0x000000040b107825 */ /* 0x041fe200078e0210 */
[----:B------:R0:W4:Y:S03]  /*01b0*/  @!P0 LDG.E.64 R6, desc[UR4][R12.64] ;  /* 0x000000040c068981 */ /* 0x000126000c1e1b00 */
[----:B-1----:R-:W-:Y:S01]  /*01c0*/  IMAD.WIDE R18, R11, 0x4, R18 ;  /* 0x000000040b127825 */ /* 0x002fe200078e0212 */
[----:B------:R-:W-:-:S04]  /*01d0*/  CS2R R10, SRZ ;  /* 0x00000000000a7805 */ /* 0x000fc8000001ff00 */
[----:B------:R-:W2:Y:S04]  /*01e0*/  @!P0 LDG.E.EL.64 R8, desc[UR4][R18.64] ;  /* 0x0000000412088981 */ /* 0x000ea8000c2e1b00 */
[----:B------:R-:W2:Y:S01]  /*01f0*/  @!P0 LDG.E.EL.64 R10, desc[UR4][R16.64] ;  /* 0x00000004100a8981 */ /* 0x000ea2000c2e1b00 */
[----:B0-----:R-:W-:Y:S02]  /*0200*/  IMAD.MOV.U32 R13, RZ, RZ, 0x3e800000 ;  /* 0x3e800000ff0d7424 */ /* 0x001fe400078e00ff */
[----:B---3--:R-:W-:Y:S01]  /*0210*/  FADD R2, R2, 9.9999997473787516356e-06 ;  /* 0x3727c5ac02027421 */ /* 0x008fe20000000000 */
[----:B------:R-:W-:-:S03]  /*0220*/  FADD R3, R3, 9.9999997473787516356e-06 ;  /* 0x3727c5ac03037421 */ /* 0x000fc60000000000 */
[----:B------:R-:W0:Y:S08]  /*0230*/  MUFU.SQRT R20, R2 ;  /* 0x0000000200147308 */ /* 0x000e300000002000 */
[----:B------:R-:W1:Y:S01]  /*0240*/  MUFU.SQRT R14, R3 ;  /* 0x00000003000e7308 */ /* 0x000e620000002000 */
[C---:B0-----:R-:W-:Y:S02]  /*0250*/  FSETP.GT.AND P1, PT, R20.reuse, 8.50705917302346158658e+37, PT ;  /* 0x7e8000001400780b */ /* 0x041fe40003f24000 */
[----:B------:R-:W-:-:S02]  /*0260*/  FSETP.GEU.AND P3, PT, R20, 1.175494350822287508e-38, PT ;  /* 0x008000001400780b */ /* 0x000fc40003f6e000 */
[C---:B-1----:R-:W-:Y:S02]  /*0270*/  FSETP.GT.AND P2, PT, R14.reuse, 8.50705917302346158658e+37, PT ;  /* 0x7e8000000e00780b */ /* 0x042fe40003f44000 */
[----:B------:R-:W-:-:S07]  /*0280*/  FSETP.GEU.AND P4, PT, R14, 1.175494350822287508e-38, PT ;  /* 0x008000000e00780b */ /* 0x000fce0003f8e000 */
[----:B------:R-:W-:-:S04]  /*0290*/  @P1 FMUL R20, R20, 0.25 ;  /* 0x3e80000014141820 */ /* 0x000fc80000400000 */
[----:B------:R-:W-:Y:S01]  /*02a0*/  @!P3 FMUL R20, R20, 16777216 ;  /* 0x4b8000001414b820 */ /* 0x000fe20000400000 */
[----:B------:R-:W-:-:S04]  /*02b0*/  @P2 FMUL R14, R14, 0.25 ;  /* 0x3e8000000e0e2820 */ /* 0x000fc80000400000 */
[----:B------:R-:W-:Y:S01]  /*02c0*/  @!P4 FMUL R14, R14, 16777216 ;  /* 0x4b8000000e0ec820 */ /* 0x000fe20000400000 */
[----:B------:R-:W0:Y:S01]  /*02d0*/  MUFU.RCP R20, R20 ;  /* 0x0000001400147308 */ /* 0x000e220000001000 */
[----:B------:R-:W-:-:S07]  /*02e0*/  FSEL R3, R13, 1, P1 ;  /* 0x3f8000000d037808 */ /* 0x000fce0000800000 */
[----:B------:R-:W1:Y:S01]  /*02f0*/  MUFU.RCP R14, R14 ;  /* 0x0000000e000e7308 */ /* 0x000e620000001000 */
[----:B------:R-:W-:Y:S01]  /*0300*/  FSEL R13, R13, 1, P2 ;  /* 0x3f8000000d0d7808 */ /* 0x000fe20001000000 */
[----:B------:R-:W-:Y:S01]  /*0310*/  @!P3 FMUL R3, R3, 16777216 ;  /* 0x4b8000000303b820 */ /* 0x000fe20000400000 */
[----:B----4-:R-:W-:-:S03]  /*0320*/  FADD R4, -R4, R6 ;  /* 0x0000000604047221 */ /* 0x010fc60000000100 */
[----:B------:R-:W-:Y:S01]  /*0330*/  @!P4 FMUL R13, R13, 16777216 ;  /* 0x4b8000000d0dc820 */ /* 0x000fe20000400000 */
[----:B0-----:R-:W-:Y:S01]  /*0340*/  FMUL R3, R20, R3 ;  /* 0x0000000314037220 */ /* 0x001fe20000400000 */
[----:B------:R-:W-:-:S03]  /*0350*/  FADD R5, -R5, R7 ;  /* 0x0000000705057221 */ /* 0x000fc60000000100 */
[----:B------:R-:W-:Y:S01]  /*0360*/  FMUL R7, R4, R3 ;  /* 0x0000000304077220 */ /* 0x000fe20000400000 */
[----:B-1----:R-:W-:-:S03]  /*0370*/  FMUL R2, R14, R13 ;  /* 0x0000000d0e027220 */ /* 0x002fc60000400000 */
[----:B--2---:R-:W-:Y:S01]  /*0380*/  FFMA R7, R7, R10, R8 ;  /* 0x0000000a07077223 */ /* 0x004fe20000000008 */
[----:B------:R-:W-:Y:S02]  /*0390*/  FMUL R4, R5, R2 ;  /* 0x0000000205047220 */ /* 0x000fe40000400000 */
[----:B------:R-:W0:Y:S02]  /*03a0*/  LDC.64 R2, c[0x0][0x238] ;  /* 0x00008e00ff027b82 */ /* 0x000e240000000a00 */
[----:B------:R-:W-:Y:S01]  /*03b0*/  FFMA R4, R4, R11, R9 ;  /* 0x0000000b04047223 */ /* 0x000fe20000000009 */
[----:B------:R-:W-:-:S04]  /*03c0*/  FSETP.GTU.AND P1, PT, R7, RZ, PT ;  /* 0x000000ff0700720b */ /* 0x000fc80003f2c000 */
[C---:B------:R-:W-:Y:S02]  /*03d0*/  FSETP.GTU.AND P2, PT, R4.reuse, RZ, PT ;  /* 0x000000ff0400720b */ /* 0x040fe40003f4c000 */
[----:B------:R-:W-:Y:S02]  /*03e0*/  FSEL R6, R7, RZ, P1 ;  /* 0x000000ff07067208 */ /* 0x000fe40000800000 */
[----:B------:R-:W-:Y:S02]  /*03f0*/  FSEL R7, R4, RZ, P2 ;  /* 0x000000ff04077208 */ /* 0x000fe40001000000 */
[C---:B------:R-:W-:Y:S02]  /*0400*/  FSETP.GEU.AND P3, PT, R6.reuse, 6, PT ;  /* 0x40c000000600780b */ /* 0x040fe40003f6e000 */
[----:B------:R-:W-:Y:S02]  /*0410*/  FSETP.GEU.AND P4, PT, R7, 6, PT ;  /* 0x40c000000700780b */ /* 0x000fe40003f8e000 */
[----:B------:R-:W-:-:S02]  /*0420*/  FSETP.NAN.AND P1, PT, R6, R6, PT ;  /* 0x000000060600720b */ /* 0x000fc40003f28000 */
[----:B------:R-:W-:Y:S01]  /*0430*/  FSETP.NAN.AND P2, PT, R7, R7, PT ;  /* 0x000000070700720b */ /* 0x000fe20003f48000 */
[----:B0-----:R-:W-:-:S06]  /*0440*/  IMAD.WIDE R2, R0, 0x4, R2 ;  /* 0x0000000400027825 */ /* 0x001fcc00078e0202 */
[----:B------:R-:W-:Y:S02]  /*0450*/  @P3 SEL R6, R6, 0x40c00000, P1 ;  /* 0x40c0000006063807 */ /* 0x000fe40000800000 */
[----:B------:R-:W-:Y:S01]  /*0460*/  @P4 SEL R7, R7, 0x40c00000, P2 ;  /* 0x40c0000007074807 */ /* 0x000fe20001000000 */
[----:B------:R-:W-:Y:S06]  /*0470*/  @P0 EXIT ;  /* 0x000000000000094d */ /* 0x000fec0003800000 */
[----:B------:R-:W-:Y:S01]  /*0480*/  STG.E.64 desc[UR4][R2.64], R6 ;  /* 0x0000000602007986 */ /* 0x000fe2000c101b04 */
[----:B------:R-:W-:Y:S05]  /*0490*/  EXIT ;  /* 0x000000000000794d */ /* 0x000fea0003800000 */
.L_x_0:
[----:B------:R-:W-:-:S00]  /*04a0*/  BRA `(.L_x_0) ;  /* 0xfffffffc00fc7947 */ /* 0x000fc0000383ffff */
[----:B------:R-:W-:-:S00]  /*04b0*/  NOP ;  /* 0x0000000000007918 */ /* 0x000fc00000000000 */
        /* <DEDUP_REMOVED lines=12> */
.L_x_1:


//--------------------- .nv.global.init           --------------------------
	.section	.nv.global.init,"aw",@progbits
.nv.global.init:
	.type		_$_str,@object
	.size		_$_str,(_$_str_$_2 - _$_str)
_$_str:
        /*0000*/ 	.byte	0x5f, 0x5f, 0x43, 0x55, 0x44, 0x41, 0x5f, 0x46, 0x54, 0x5a, 0x00
	.type		_$_str_$_2,@object
	.size		_$_str_$_2,(.L_1 - _$_str_$_2)
_$_str_$_2:
        /*000b*/ 	.byte	0x5f, 0x5f, 0x43, 0x55, 0x44, 0x41, 0x5f, 0x50, 0x52, 0x45, 0x43, 0x5f, 0x53, 0x51, 0x52, 0x54
        /*001b*/ 	.byte	0x00
.L_1:


//--------------------- .nv.constant0.triton_poi_fused__native_batch_norm_legit_no_training_hardtanh_6 --------------------------
	.section	.nv.constant0.triton_poi_fused__native_batch_norm_legit_no_training_hardtanh_6,"a",@progbits
	.sectionflags	@""
	.align	4
.nv.constant0.triton_poi_fused__native_batch_norm_legit_no_training_hardtanh_6:
	.zero		580
